//
// Generated by NVIDIA NVVM Compiler
//
// Compiler Build ID: CL-36424714
// Cuda compilation tools, release 13.0, V13.0.88
// Based on NVVM 20.0.0
//

.version 9.0
.target sm_100
.address_size 64

	// .globl	_Z10Matrix_MulPxS_S_xxx

.visible .entry _Z10Matrix_MulPxS_S_xxx(
	.param .u64 .ptr .align 1 _Z10Matrix_MulPxS_S_xxx_param_0,
	.param .u64 .ptr .align 1 _Z10Matrix_MulPxS_S_xxx_param_1,
	.param .u64 .ptr .align 1 _Z10Matrix_MulPxS_S_xxx_param_2,
	.param .u64 _Z10Matrix_MulPxS_S_xxx_param_3,
	.param .u64 _Z10Matrix_MulPxS_S_xxx_param_4,
	.param .u64 _Z10Matrix_MulPxS_S_xxx_param_5
)
{
	.reg .pred 	%p<10>;
	.reg .b32 	%r<9>;
	.reg .b64 	%rd<147>;

	ld.param.u64 	%rd38, [_Z10Matrix_MulPxS_S_xxx_param_0];
	ld.param.u64 	%rd39, [_Z10Matrix_MulPxS_S_xxx_param_1];
	ld.param.u64 	%rd40, [_Z10Matrix_MulPxS_S_xxx_param_3];
	ld.param.u64 	%rd35, [_Z10Matrix_MulPxS_S_xxx_param_4];
	ld.param.u64 	%rd36, [_Z10Matrix_MulPxS_S_xxx_param_5];
	cvta.to.global.u64 	%rd1, %rd39;
	cvta.to.global.u64 	%rd2, %rd38;
	mov.u32 	%r1, %ctaid.y;
	mov.u32 	%r2, %ntid.y;
	mov.u32 	%r3, %tid.y;
	mad.lo.s32 	%r4, %r1, %r2, %r3;
	cvt.u64.u32 	%rd41, %r4;
	mov.u32 	%r5, %ctaid.x;
	mov.u32 	%r6, %ntid.x;
	mov.u32 	%r7, %tid.x;
	mad.lo.s32 	%r8, %r5, %r6, %r7;
	cvt.u64.u32 	%rd42, %r8;
	add.s64 	%rd43, %rd40, -1;
	min.s64 	%rd3, %rd41, %rd43;
	add.s64 	%rd44, %rd36, -1;
	min.s64 	%rd4, %rd42, %rd44;
	setp.lt.s64 	%p1, %rd35, 1;
	mov.b64 	%rd146, 0;
	@%p1 bra 	$L__BB0_12;
	mul.lo.s64 	%rd5, %rd3, %rd35;
	setp.lt.u64 	%p2, %rd35, 8;
	mov.b64 	%rd141, 0;
	mov.u64 	%rd146, %rd141;
	@%p2 bra 	$L__BB0_4;
	and.b64  	%rd141, %rd35, 9223372036854775800;
	shl.b64 	%rd48, %rd4, 3;
	add.s64 	%rd134, %rd1, %rd48;
	shl.b64 	%rd49, %rd5, 3;
	add.s64 	%rd50, %rd49, %rd2;
	add.s64 	%rd133, %rd50, 32;
	mov.b64 	%rd146, 0;
	mov.u64 	%rd135, %rd141;
$L__BB0_3:
	.pragma "nounroll";
	ld.global.u64 	%rd51, [%rd133+-32];
	ld.global.u64 	%rd52, [%rd134];
	mad.lo.s64 	%rd53, %rd52, %rd51, %rd146;
	ld.global.u64 	%rd54, [%rd133+-24];
	shl.b64 	%rd55, %rd35, 3;
	add.s64 	%rd56, %rd134, %rd55;
	ld.global.u64 	%rd57, [%rd56];
	mad.lo.s64 	%rd58, %rd57, %rd54, %rd53;
	ld.global.u64 	%rd59, [%rd133+-16];
	add.s64 	%rd60, %rd56, %rd55;
	ld.global.u64 	%rd61, [%rd60];
	mad.lo.s64 	%rd62, %rd61, %rd59, %rd58;
	ld.global.u64 	%rd63, [%rd133+-8];
	add.s64 	%rd64, %rd60, %rd55;
	ld.global.u64 	%rd65, [%rd64];
	mad.lo.s64 	%rd66, %rd65, %rd63, %rd62;
	ld.global.u64 	%rd67, [%rd133];
	add.s64 	%rd68, %rd64, %rd55;
	ld.global.u64 	%rd69, [%rd68];
	mad.lo.s64 	%rd70, %rd69, %rd67, %rd66;
	ld.global.u64 	%rd71, [%rd133+8];
	add.s64 	%rd72, %rd68, %rd55;
	ld.global.u64 	%rd73, [%rd72];
	mad.lo.s64 	%rd74, %rd73, %rd71, %rd70;
	ld.global.u64 	%rd75, [%rd133+16];
	add.s64 	%rd76, %rd72, %rd55;
	ld.global.u64 	%rd77, [%rd76];
	mad.lo.s64 	%rd78, %rd77, %rd75, %rd74;
	ld.global.u64 	%rd79, [%rd133+24];
	add.s64 	%rd80, %rd76, %rd55;
	ld.global.u64 	%rd81, [%rd80];
	mad.lo.s64 	%rd146, %rd81, %rd79, %rd78;
	add.s64 	%rd135, %rd135, -8;
	shl.b64 	%rd82, %rd35, 6;
	add.s64 	%rd134, %rd134, %rd82;
	add.s64 	%rd133, %rd133, 64;
	setp.ne.s64 	%p3, %rd135, 0;
	@%p3 bra 	$L__BB0_3;
$L__BB0_4:
	and.b64  	%rd20, %rd35, 7;
	setp.eq.s64 	%p4, %rd20, 0;
	@%p4 bra 	$L__BB0_12;
	and.b64  	%rd21, %rd35, 3;
	setp.lt.u64 	%p5, %rd20, 4;
	@%p5 bra 	$L__BB0_7;
	add.s64 	%rd84, %rd141, %rd5;
	shl.b64 	%rd85, %rd84, 3;
	add.s64 	%rd86, %rd2, %rd85;
	ld.global.u64 	%rd87, [%rd86];
	mad.lo.s64 	%rd88, %rd141, %rd35, %rd4;
	shl.b64 	%rd89, %rd88, 3;
	add.s64 	%rd90, %rd1, %rd89;
	ld.global.u64 	%rd91, [%rd90];
	mad.lo.s64 	%rd92, %rd91, %rd87, %rd146;
	ld.global.u64 	%rd93, [%rd86+8];
	shl.b64 	%rd94, %rd35, 3;
	add.s64 	%rd95, %rd90, %rd94;
	ld.global.u64 	%rd96, [%rd95];
	mad.lo.s64 	%rd97, %rd96, %rd93, %rd92;
	ld.global.u64 	%rd98, [%rd86+16];
	add.s64 	%rd99, %rd95, %rd94;
	ld.global.u64 	%rd100, [%rd99];
	mad.lo.s64 	%rd101, %rd100, %rd98, %rd97;
	ld.global.u64 	%rd102, [%rd86+24];
	add.s64 	%rd103, %rd99, %rd94;
	ld.global.u64 	%rd104, [%rd103];
	mad.lo.s64 	%rd146, %rd104, %rd102, %rd101;
	add.s64 	%rd141, %rd141, 4;
$L__BB0_7:
	setp.eq.s64 	%p6, %rd21, 0;
	@%p6 bra 	$L__BB0_12;
	setp.eq.s64 	%p7, %rd21, 1;
	@%p7 bra 	$L__BB0_10;
	add.s64 	%rd106, %rd141, %rd5;
	shl.b64 	%rd107, %rd106, 3;
	add.s64 	%rd108, %rd2, %rd107;
	ld.global.u64 	%rd109, [%rd108];
	mad.lo.s64 	%rd110, %rd141, %rd35, %rd4;
	shl.b64 	%rd111, %rd110, 3;
	add.s64 	%rd112, %rd1, %rd111;
	ld.global.u64 	%rd113, [%rd112];
	mad.lo.s64 	%rd114, %rd113, %rd109, %rd146;
	ld.global.u64 	%rd115, [%rd108+8];
	shl.b64 	%rd116, %rd35, 3;
	add.s64 	%rd117, %rd112, %rd116;
	ld.global.u64 	%rd118, [%rd117];
	mad.lo.s64 	%rd146, %rd118, %rd115, %rd114;
	add.s64 	%rd141, %rd141, 2;
$L__BB0_10:
	and.b64  	%rd119, %rd35, 1;
	setp.eq.b64 	%p8, %rd119, 1;
	not.pred 	%p9, %p8;
	@%p9 bra 	$L__BB0_12;
	add.s64 	%rd120, %rd141, %rd5;
	shl.b64 	%rd121, %rd120, 3;
	add.s64 	%rd122, %rd2, %rd121;
	ld.global.u64 	%rd123, [%rd122];
	mad.lo.s64 	%rd124, %rd141, %rd35, %rd4;
	shl.b64 	%rd125, %rd124, 3;
	add.s64 	%rd126, %rd1, %rd125;
	ld.global.u64 	%rd127, [%rd126];
	mad.lo.s64 	%rd146, %rd127, %rd123, %rd146;
$L__BB0_12:
	ld.param.u64 	%rd132, [_Z10Matrix_MulPxS_S_xxx_param_2];
	cvta.to.global.u64 	%rd128, %rd132;
	mad.lo.s64 	%rd129, %rd3, %rd36, %rd4;
	shl.b64 	%rd130, %rd129, 3;
	add.s64 	%rd131, %rd128, %rd130;
	st.global.u64 	[%rd131], %rd146;
	bar.sync 	0;
	ret;

}


// ===== COMPILED SASS (sm_100) =====

	.target	sm_100

	.elftype	@"ET_EXEC"


//--------------------- .note.nv.tkinfo           --------------------------
	.section	.note.nv.tkinfo,"",@"SHT_NOTE"
	.sectionflags	@"SHF_NOTE_NV_TKINFO"
	.tkinfo
        /*0018*/ 	.word	0x00000002
        /*0030*/ 	.string	""
        /*0030*/ 	.string	"ptxas"
        /*0030*/ 	.string	"Cuda compilation tools, release 13.0, V13.0.88"
        /*0030*/ 	.string	"Build cuda_13.0.r13.0/compiler.36424714_0"
        /*0030*/ 	.string	"-arch sm_100 -m 64 "



//--------------------- .note.nv.cuinfo           --------------------------
	.section	.note.nv.cuinfo,"",@"SHT_NOTE"
	.sectionflags	@"SHF_NOTE_NV_CUINFO"
        /*0018*/ 	.short	0x0002
        /*001a*/ 	.short	0x0064
        /*001c*/ 	.short	0x0082
	.zero		2


//--------------------- .nv.info                  --------------------------
	.section	.nv.info,"",@"SHT_CUDA_INFO"
	.align	4


	//----- nvinfo : EIATTR_REGCOUNT
	.align		4
        /*0000*/ 	.byte	0x04, 0x2f
        /*0002*/ 	.short	(.L_1 - .L_0)
	.align		4
.L_0:
        /*0004*/ 	.word	index@(_Z10Matrix_MulPxS_S_xxx)
        /*0008*/ 	.word	0x00000020


	//----- nvinfo : EIATTR_FRAME_SIZE
	.align		4
.L_1:
        /*000c*/ 	.byte	0x04, 0x11
        /*000e*/ 	.short	(.L_3 - .L_2)
	.align		4
.L_2:
        /*0010*/ 	.word	index@(_Z10Matrix_MulPxS_S_xxx)
        /*0014*/ 	.word	0x00000000


	//----- nvinfo : EIATTR_MIN_STACK_SIZE
	.align		4
.L_3:
        /*0018*/ 	.byte	0x04, 0x12
        /*001a*/ 	.short	(.L_5 - .L_4)
	.align		4
.L_4:
        /*001c*/ 	.word	index@(_Z10Matrix_MulPxS_S_xxx)
        /*0020*/ 	.word	0x00000000
.L_5:


//--------------------- .nv.compat                --------------------------
	.section	.nv.compat,"",@"SHT_CUDA_COMPAT_INFO"
	.align	4
        /*0000*/ 	.byte	0x02, 0x09, 0x00, 0x00, 0x02, 0x02, 0x01, 0x00, 0x02, 0x05, 0x05, 0x00, 0x03, 0x07, 0x01, 0x01
        /*0010*/ 	.byte	0x02, 0x03, 0x00, 0x00, 0x02, 0x06, 0x01, 0x00, 0x04, 0x0b, 0x08, 0x00, 0x09, 0x00, 0x00, 0x00
        /*0020*/ 	.byte	0x00, 0x00, 0x00, 0x00


//--------------------- .nv.info._Z10Matrix_MulPxS_S_xxx --------------------------
	.section	.nv.info._Z10Matrix_MulPxS_S_xxx,"",@"SHT_CUDA_INFO"
	.sectionflags	@""
	.align	4


	//----- nvinfo : EIATTR_CUDA_API_VERSION
	.align		4
        /*0000*/ 	.byte	0x04, 0x37
        /*0002*/ 	.short	(.L_7 - .L_6)
.L_6:
        /*0004*/ 	.word	0x00000082


	//----- nvinfo : EIATTR_KPARAM_INFO
	.align		4
.L_7:
        /*0008*/ 	.byte	0x04, 0x17
        /*000a*/ 	.short	(.L_9 - .L_8)
.L_8:
        /*000c*/ 	.word	0x00000000
        /*0010*/ 	.short	0x0005
        /*0012*/ 	.short	0x0028
        /*0014*/ 	.byte	0x00, 0xf0, 0x21, 0x00


	//----- nvinfo : EIATTR_KPARAM_INFO
	.align		4
.L_9:
        /*0018*/ 	.byte	0x04, 0x17
        /*001a*/ 	.short	(.L_11 - .L_10)
.L_10:
        /*001c*/ 	.word	0x00000000
        /*0020*/ 	.short	0x0004
        /*0022*/ 	.short	0x0020
        /*0024*/ 	.byte	0x00, 0xf0, 0x21, 0x00


	//----- nvinfo : EIATTR_KPARAM_INFO
	.align		4
.L_11:
        /*0028*/ 	.byte	0x04, 0x17
        /*002a*/ 	.short	(.L_13 - .L_12)
.L_12:
        /*002c*/ 	.word	0x00000000
        /*0030*/ 	.short	0x0003
        /*0032*/ 	.short	0x0018
        /*0034*/ 	.byte	0x00, 0xf0, 0x21, 0x00


	//----- nvinfo : EIATTR_KPARAM_INFO
	.align		4
.L_13:
        /*0038*/ 	.byte	0x04, 0x17
        /*003a*/ 	.short	(.L_15 - .L_14)
.L_14:
        /*003c*/ 	.word	0x00000000
        /*0040*/ 	.short	0x0002
        /*0042*/ 	.short	0x0010
        /*0044*/ 	.byte	0x00, 0xf5, 0x21, 0x00


	//----- nvinfo : EIATTR_KPARAM_INFO
	.align		4
.L_15:
        /*0048*/ 	.byte	0x04, 0x17
        /*004a*/ 	.short	(.L_17 - .L_16)
.L_16:
        /*004c*/ 	.word	0x00000000
        /*0050*/ 	.short	0x0001
        /*0052*/ 	.short	0x0008
        /*0054*/ 	.byte	0x00, 0xf5, 0x21, 0x00


	//----- nvinfo : EIATTR_KPARAM_INFO
	.align		4
.L_17:
        /*0058*/ 	.byte	0x04, 0x17
        /*005a*/ 	.short	(.L_19 - .L_18)
.L_18:
        /*005c*/ 	.word	0x00000000
        /*0060*/ 	.short	0x0000
        /*0062*/ 	.short	0x0000
        /*0064*/ 	.byte	0x00, 0xf5, 0x21, 0x00


	//----- nvinfo : EIATTR_SPARSE_MMA_MASK
	.align		4
.L_19:
        /*0068*/ 	.byte	0x03, 0x50
        /*006a*/ 	.short	0x0000


	//----- nvinfo : EIATTR_MAXREG_COUNT
	.align		4
        /*006c*/ 	.byte	0x03, 0x1b
        /*006e*/ 	.short	0x00ff


	//----- nvinfo : EIATTR_NUM_BARRIERS
	.align		4
        /*0070*/ 	.byte	0x02, 0x4c
        /*0072*/ 	.byte	0x01
	.zero		1


	//----- nvinfo : EIATTR_MERCURY_ISA_VERSION
	.align		4
        /*0074*/ 	.byte	0x03, 0x5f
        /*0076*/ 	.short	0x0101


	//----- nvinfo : EIATTR_VRC_CTA_INIT_COUNT
	.align		4
        /*0078*/ 	.byte	0x02, 0x4a
	.zero		1
	.zero		1


	//----- nvinfo : EIATTR_EXIT_INSTR_OFFSETS
	.align		4
        /*007c*/ 	.byte	0x04, 0x1c
        /*007e*/ 	.short	(.L_21 - .L_20)


	//   ....[0]....
.L_20:
        /*0080*/ 	.word	0x00000fd0


	//----- nvinfo : EIATTR_CBANK_PARAM_SIZE
	.align		4
.L_21:
        /*0084*/ 	.byte	0x03, 0x19
        /*0086*/ 	.short	0x0030


	//----- nvinfo : EIATTR_PARAM_CBANK
	.align		4
        /*0088*/ 	.byte	0x04, 0x0a
        /*008a*/ 	.short	(.L_23 - .L_22)
	.align		4
.L_22:
        /*008c*/ 	.word	index@(.nv.constant0._Z10Matrix_MulPxS_S_xxx)
        /*0090*/ 	.short	0x0380
        /*0092*/ 	.short	0x0030


	//----- nvinfo : EIATTR_SW_WAR
	.align		4
.L_23:
        /*0094*/ 	.byte	0x04, 0x36
        /*0096*/ 	.short	(.L_25 - .L_24)
.L_24:
        /*0098*/ 	.word	0x00000008
.L_25:


//--------------------- .nv.callgraph             --------------------------
	.section	.nv.callgraph,"",@"SHT_CUDA_CALLGRAPH"
	.align	4
	.sectionentsize	8
	.align		4
        /*0000*/ 	.word	0x00000000
	.align		4
        /*0004*/ 	.word	0xffffffff
	.align		4
        /*0008*/ 	.word	0x00000000
	.align		4
        /*000c*/ 	.word	0xfffffffe
	.align		4
        /*0010*/ 	.word	0x00000000
	.align		4
        /*0014*/ 	.word	0xfffffffd
	.align		4
        /*0018*/ 	.word	0x00000000
	.align		4
        /*001c*/ 	.word	0xfffffffc


//--------------------- .text._Z10Matrix_MulPxS_S_xxx --------------------------
	.section	.text._Z10Matrix_MulPxS_S_xxx,"ax",@progbits
	.align	128
        .global         _Z10Matrix_MulPxS_S_xxx
        .type           _Z10Matrix_MulPxS_S_xxx,@function
        .size           _Z10Matrix_MulPxS_S_xxx,(.L_x_6 - _Z10Matrix_MulPxS_S_xxx)
        .other          _Z10Matrix_MulPxS_S_xxx,@"STO_CUDA_ENTRY STV_DEFAULT"
_Z10Matrix_MulPxS_S_xxx:
.text._Z10Matrix_MulPxS_S_xxx:
[----:B------:R-:W-:Y:S01]  /*0000*/  LDC R1, c[0x0][0x37c] ;  /* 0x0000df00ff017b82 */ /* 0x000fe20000000800 */
[----:B------:R-:W0:Y:S07]  /*0010*/  S2R R3, SR_TID.Y ;  /* 0x0000000000037919 */ /* 0x000e2e0000002200 */
[----:B------:R-:W0:Y:S01]  /*0020*/  S2UR UR4, SR_CTAID.Y ;  /* 0x00000000000479c3 */ /* 0x000e220000002600 */
[----:B------:R-:W1:Y:S01]  /*0030*/  LDCU.128 UR8, c[0x0][0x3a0] ;  /* 0x00007400ff0877ac */ /* 0x000e620008000c00 */
[----:B------:R-:W-:Y:S01]  /*0040*/  CS2R R10, SRZ ;  /* 0x00000000000a7805 */ /* 0x000fe2000001ff00 */
[----:B------:R-:W2:Y:S01]  /*0050*/  S2R R5, SR_TID.X ;  /* 0x0000000000057919 */ /* 0x000ea20000002100 */
[----:B------:R-:W3:Y:S04]  /*0060*/  LDCU.64 UR6, c[0x0][0x358] ;  /* 0x00006b00ff0677ac */ /* 0x000ee80008000a00 */
[----:B------:R-:W0:Y:S08]  /*0070*/  LDC R0, c[0x0][0x364] ;  /* 0x0000d900ff007b82 */ /* 0x000e300000000800 */
[----:B------:R-:W2:Y:S08]  /*0080*/  S2UR UR5, SR_CTAID.X ;  /* 0x00000000000579c3 */ /* 0x000eb00000002500 */
[----:B------:R-:W2:Y:S08]  /*0090*/  LDC R6, c[0x0][0x360] ;  /* 0x0000d800ff067b82 */ /* 0x000eb00000000800 */
[----:B------:R-:W4:Y:S01]  /*00a0*/  LDC.64 R8, c[0x0][0x398] ;  /* 0x0000e600ff087b82 */ /* 0x000f220000000a00 */
[----:B0-----:R-:W-:Y:S01]  /*00b0*/  IMAD R0, R0, UR4, R3 ;  /* 0x0000000400007c24 */ /* 0x001fe2000f8e0203 */
[----:B-1----:R-:W-:Y:S01]  /*00c0*/  UIADD3 UR4, UP0, UPT, UR10, -0x1, URZ ;  /* 0xffffffff0a047890 */ /* 0x002fe2000ff1e0ff */
[----:B--2---:R-:W-:-:S03]  /*00d0*/  IMAD R6, R6, UR5, R5 ;  /* 0x0000000506067c24 */ /* 0x004fc6000f8e0205 */
[----:B------:R-:W-:Y:S02]  /*00e0*/  UIADD3.X UR5, UPT, UPT, UR11, -0x1, URZ, UP0, !UPT ;  /* 0xffffffff0b057890 */ /* 0x000fe400087fe4ff */
[----:B------:R-:W-:Y:S01]  /*00f0*/  UISETP.GE.U32.AND UP0, UPT, UR8, 0x1, UPT ;  /* 0x000000010800788c */ /* 0x000fe2000bf06070 */
[----:B------:R-:W-:-:S03]  /*0100*/  ISETP.LT.U32.AND P1, PT, R6, UR4, PT ;  /* 0x0000000406007c0c */ /* 0x000fc6000bf21070 */
[----:B------:R-:W-:Y:S01]  /*0110*/  UISETP.GE.AND.EX UP0, UPT, UR9, URZ, UPT, UP0 ;  /* 0x000000ff0900728c */ /* 0x000fe2000bf06300 */
[----:B----4-:R-:W-:Y:S02]  /*0120*/  IADD3 R7, P0, PT, R8, -0x1, RZ ;  /* 0xffffffff08077810 */ /* 0x010fe40007f1e0ff */
[----:B------:R-:W-:Y:S02]  /*0130*/  ISETP.LT.AND.EX P1, PT, RZ, UR5, PT, P1 ;  /* 0x00000005ff007c0c */ /* 0x000fe4000bf21310 */
[----:B------:R-:W-:Y:S02]  /*0140*/  IADD3.X R2, PT, PT, R9, -0x1, RZ, P0, !PT ;  /* 0xffffffff09027810 */ /* 0x000fe400007fe4ff */
[----:B------:R-:W-:Y:S02]  /*0150*/  ISETP.LT.U32.AND P0, PT, R0, R7, PT ;  /* 0x000000070000720c */ /* 0x000fe40003f01070 */
[----:B------:R-:W-:Y:S02]  /*0160*/  MOV R3, UR5 ;  /* 0x0000000500037c02 */ /* 0x000fe40008000f00 */
[----:B------:R-:W-:-:S02]  /*0170*/  ISETP.LT.AND.EX P0, PT, RZ, R2, PT, P0 ;  /* 0x00000002ff00720c */ /* 0x000fc40003f01300 */
[----:B------:R-:W-:Y:S02]  /*0180*/  SEL R6, R6, UR4, P1 ;  /* 0x0000000406067c07 */ /* 0x000fe40008800000 */
[----:B------:R-:W-:Y:S02]  /*0190*/  SEL R0, R0, R7, P0 ;  /* 0x0000000700007207 */ /* 0x000fe40000000000 */
[----:B------:R-:W-:Y:S02]  /*01a0*/  SEL R2, R2, RZ, !P0 ;  /* 0x000000ff02027207 */ /* 0x000fe40004000000 */
[----:B------:R-:W-:Y:S01]  /*01b0*/  SEL R7, R3, RZ, !P1 ;  /* 0x000000ff03077207 */ /* 0x000fe20004800000 */
[----:B---3--:R-:W-:Y:S06]  /*01c0*/  BRA.U !UP0, `(.L_x_0) ;  /* 0x0000000d08547547 */ /* 0x008fec000b800000 */
[----:B------:R-:W-:Y:S02]  /*01d0*/  UISETP.GE.U32.AND UP1, UPT, UR8, 0x8, UPT ;  /* 0x000000080800788c */ /* 0x000fe4000bf26070 */
[----:B------:R-:W-:Y:S01]  /*01e0*/  IMAD R3, R2, UR8, RZ ;  /* 0x0000000802037c24 */ /* 0x000fe2000f8e02ff */
[----:B------:R-:W-:Y:S02]  /*01f0*/  ULOP3.LUT UR4, UR8, 0x7, URZ, 0xc0, !UPT ;  /* 0x0000000708047892 */ /* 0x000fe4000f8ec0ff */
[C---:B------:R-:W-:Y:S01]  /*0200*/  IMAD.WIDE.U32 R8, R0.reuse, UR8, RZ ;  /* 0x0000000800087c25 */ /* 0x040fe2000f8e00ff */
[----:B------:R-:W-:Y:S01]  /*0210*/  UISETP.GE.U32.AND.EX UP1, UPT, UR9, URZ, UPT, UP1 ;  /* 0x000000ff0900728c */ /* 0x000fe2000bf26110 */
[----:B------:R-:W-:Y:S01]  /*0220*/  CS2R R4, SRZ ;  /* 0x0000000000047805 */ /* 0x000fe2000001ff00 */
[----:B------:R-:W-:Y:S01]  /*0230*/  UISETP.NE.U32.AND UP0, UPT, UR4, URZ, UPT ;  /* 0x000000ff0400728c */ /* 0x000fe2000bf05070 */
[----:B------:R-:W-:Y:S01]  /*0240*/  IMAD R3, R0, UR9, R3 ;  /* 0x0000000900037c24 */ /* 0x000fe2000f8e0203 */
[----:B------:R-:W-:-:S02]  /*0250*/  CS2R R10, SRZ ;  /* 0x00000000000a7805 */ /* 0x000fc4000001ff00 */
[----:B------:R-:W-:Y:S02]  /*0260*/  UISETP.NE.AND.EX UP0, UPT, URZ, URZ, UPT, UP0 ;  /* 0x000000ffff00728c */ /* 0x000fe4000bf05300 */
[----:B------:R-:W-:Y:S01]  /*0270*/  IADD3 R24, PT, PT, R9, R3, RZ ;  /* 0x0000000309187210 */ /* 0x000fe20007ffe0ff */
[----:B------:R-:W-:Y:S08]  /*0280*/  BRA.U !UP1, `(.L_x_1) ;  /* 0x0000000509607547 */ /* 0x000ff0000b800000 */
[----:B------:R-:W0:Y:S01]  /*0290*/  LDCU.128 UR16, c[0x0][0x380] ;  /* 0x00007000ff1077ac */ /* 0x000e220008000c00 */
[----:B------:R-:W-:Y:S01]  /*02a0*/  CS2R R10, SRZ ;  /* 0x00000000000a7805 */ /* 0x000fe2000001ff00 */
[----:B------:R-:W-:Y:S02]  /*02b0*/  ULOP3.LUT UR14, UR8, 0xfffffff8, URZ, 0xc0, !UPT ;  /* 0xfffffff8080e7892 */ /* 0x000fe4000f8ec0ff */
[----:B------:R-:W-:Y:S02]  /*02c0*/  ULOP3.LUT UR15, UR9, 0x7fffffff, URZ, 0xc0, !UPT ;  /* 0x7fffffff090f7892 */ /* 0x000fe4000f8ec0ff */
[----:B------:R-:W-:Y:S02]  /*02d0*/  USHF.L.U64.HI UR13, UR8, 0x3, UR9 ;  /* 0x00000003080d7899 */ /* 0x000fe40008010209 */
[----:B------:R-:W-:Y:S02]  /*02e0*/  USHF.L.U32 UR12, UR8, 0x3, URZ ;  /* 0x00000003080c7899 */ /* 0x000fe400080006ff */
[----:B------:R-:W-:Y:S01]  /*02f0*/  MOV R5, UR15 ;  /* 0x0000000f00057c02 */ /* 0x000fe20008000f00 */
[----:B------:R-:W-:Y:S01]  /*0300*/  USHF.L.U64.HI UR5, UR8, 0x6, UR9 ;  /* 0x0000000608057899 */ /* 0x000fe20008010209 */
[----:B0-----:R-:W-:-:S02]  /*0310*/  LEA R4, P1, R8, UR16, 0x3 ;  /* 0x0000001008047c11 */ /* 0x001fc4000f8218ff */
[----:B------:R-:W-:Y:S02]  /*0320*/  LEA R28, P0, R6, UR18, 0x3 ;  /* 0x00000012061c7c11 */ /* 0x000fe4000f8018ff */
[----:B------:R-:W-:Y:S02]  /*0330*/  LEA.HI.X R9, R8, UR17, R24, 0x3, P1 ;  /* 0x0000001108097c11 */ /* 0x000fe400088f1c18 */
[----:B------:R-:W-:Y:S02]  /*0340*/  LEA.HI.X R3, R6, UR19, R7, 0x3, P0 ;  /* 0x0000001306037c11 */ /* 0x000fe400080f1c07 */
[----:B------:R-:W-:Y:S01]  /*0350*/  IADD3 R8, P0, PT, R4, 0x20, RZ ;  /* 0x0000002004087810 */ /* 0x000fe20007f1e0ff */
[----:B------:R-:W-:-:S04]  /*0360*/  IMAD.U32 R4, RZ, RZ, UR14 ;  /* 0x0000000eff047e24 */ /* 0x000fc8000f8e00ff */
[----:B------:R-:W-:-:S08]  /*0370*/  IMAD.X R9, RZ, RZ, R9, P0 ;  /* 0x000000ffff097224 */ /* 0x000fd000000e0609 */
.L_x_2:
[----:B------:R-:W-:Y:S01]  /*0380*/  MOV R29, R3 ;  /* 0x00000003001d7202 */ /* 0x000fe20000000f00 */
[----:B------:R-:W2:Y:S04]  /*0390*/  LDG.E.64 R18, desc[UR6][R8.64+-0x20] ;  /* 0xffffe00608127981 */ /* 0x000ea8000c1e1b00 */
[----:B------:R-:W2:Y:S01]  /*03a0*/  LDG.E.64 R14, desc[UR6][R28.64] ;  /* 0x000000061c0e7981 */ /* 0x000ea2000c1e1b00 */
[----:B------:R-:W-:-:S03]  /*03b0*/  IADD3 R20, P0, PT, R28, UR12, RZ ;  /* 0x0000000c1c147c10 */ /* 0x000fc6000ff1e0ff */
[----:B------:R-:W3:Y:S01]  /*03c0*/  LDG.E.64 R12, desc[UR6][R8.64+-0x18] ;  /* 0xffffe806080c7981 */ /* 0x000ee2000c1e1b00 */
[----:B------:R-:W-:-:S05]  /*03d0*/  IADD3.X R21, PT, PT, R3, UR13, RZ, P0, !PT ;  /* 0x0000000d03157c10 */ /* 0x000fca00087fe4ff */
[----:B------:R-:W3:Y:S01]  /*03e0*/  LDG.E.64 R16, desc[UR6][R20.64] ;  /* 0x0000000614107981 */ /* 0x000ee2000c1e1b00 */
[----:B------:R-:W-:-:S04]  /*03f0*/  IADD3 R22, P0, PT, R20, UR12, RZ ;  /* 0x0000000c14167c10 */ /* 0x000fc8000ff1e0ff */
[----:B------:R-:W-:Y:S01]  /*0400*/  IADD3.X R23, PT, PT, R21, UR13, RZ, P0, !PT ;  /* 0x0000000d15177c10 */ /* 0x000fe200087fe4ff */
[----:B--2---:R-:W-:Y:S02]  /*0410*/  IMAD R15, R15, R18, RZ ;  /* 0x000000120f0f7224 */ /* 0x004fe400078e02ff */
[----:B------:R-:W-:-:S04]  /*0420*/  IMAD.WIDE.U32 R10, R18, R14, R10 ;  /* 0x0000000e120a7225 */ /* 0x000fc800078e000a */
[----:B------:R-:W-:Y:S02]  /*0430*/  IMAD R25, R19, R14, R15 ;  /* 0x0000000e13197224 */ /* 0x000fe400078e020f */
[----:B------:R-:W2:Y:S04]  /*0440*/  LDG.E.64 R18, desc[UR6][R8.64+-0x10] ;  /* 0xfffff00608127981 */ /* 0x000ea8000c1e1b00 */
[----:B------:R0:W2:Y:S01]  /*0450*/  LDG.E.64 R14, desc[UR6][R22.64] ;  /* 0x00000006160e7981 */ /* 0x0000a2000c1e1b00 */
[----:B------:R-:W-:Y:S01]  /*0460*/  IADD3 R26, P0, PT, R22, UR12, RZ ;  /* 0x0000000c161a7c10 */ /* 0x000fe2000ff1e0ff */
[----:B------:R-:W-:Y:S02]  /*0470*/  IMAD.IADD R11, R11, 0x1, R25 ;  /* 0x000000010b0b7824 */ /* 0x000fe400078e0219 */
[----:B---3--:R-:W-:Y:S01]  /*0480*/  IMAD R21, R17, R12, RZ ;  /* 0x0000000c11157224 */ /* 0x008fe200078e02ff */
[----:B------:R-:W-:-:S03]  /*0490*/  IADD3.X R27, PT, PT, R23, UR13, RZ, P0, !PT ;  /* 0x0000000d171b7c10 */ /* 0x000fc600087fe4ff */
[-C--:B------:R-:W-:Y:S02]  /*04a0*/  IMAD R21, R13, R16.reuse, R21 ;  /* 0x000000100d157224 */ /* 0x080fe400078e0215 */
[----:B------:R-:W-:Y:S02]  /*04b0*/  IMAD.WIDE.U32 R16, R12, R16, R10 ;  /* 0x000000100c107225 */ /* 0x000fe400078e000a */
[----:B------:R-:W3:Y:S04]  /*04c0*/  LDG.E.64 R12, desc[UR6][R8.64+-0x8] ;  /* 0xfffff806080c7981 */ /* 0x000ee8000c1e1b00 */
[----:B------:R-:W3:Y:S01]  /*04d0*/  LDG.E.64 R10, desc[UR6][R26.64] ;  /* 0x000000061a0a7981 */ /* 0x000ee2000c1e1b00 */
[----:B0-----:R-:W-:Y:S02]  /*04e0*/  IADD3 R22, P0, PT, R26, UR12, RZ ;  /* 0x0000000c1a167c10 */ /* 0x001fe4000ff1e0ff */
[----:B------:R-:W-:-:S02]  /*04f0*/  IADD3 R17, PT, PT, R17, R21, RZ ;  /* 0x0000001511117210 */ /* 0x000fc40007ffe0ff */
[----:B------:R-:W-:Y:S01]  /*0500*/  IADD3.X R23, PT, PT, R27, UR13, RZ, P0, !PT ;  /* 0x0000000d1b177c10 */ /* 0x000fe200087fe4ff */
[----:B--2---:R-:W-:-:S04]  /*0510*/  IMAD R21, R15, R18, RZ ;  /* 0x000000120f157224 */ /* 0x004fc800078e02ff */
[-C--:B------:R-:W-:Y:S02]  /*0520*/  IMAD R21, R19, R14.reuse, R21 ;  /* 0x0000000e13157224 */ /* 0x080fe400078e0215 */
[----:B------:R-:W-:Y:S02]  /*0530*/  IMAD.WIDE.U32 R14, R18, R14, R16 ;  /* 0x0000000e120e7225 */ /* 0x000fe400078e0010 */
[----:B------:R-:W2:Y:S04]  /*0540*/  LDG.E.64 R18, desc[UR6][R8.64] ;  /* 0x0000000608127981 */ /* 0x000ea8000c1e1b00 */
[----:B------:R0:W2:Y:S01]  /*0550*/  LDG.E.64 R16, desc[UR6][R22.64] ;  /* 0x0000000616107981 */ /* 0x0000a2000c1e1b00 */
[----:B------:R-:W-:Y:S01]  /*0560*/  IMAD.IADD R15, R15, 0x1, R21 ;  /* 0x000000010f0f7824 */ /* 0x000fe200078e0215 */
[----:B------:R-:W-:Y:S01]  /*0570*/  IADD3 R20, P0, PT, R22, UR12, RZ ;  /* 0x0000000c16147c10 */ /* 0x000fe2000ff1e0ff */
[----:B---3--:R-:W-:-:S02]  /*0580*/  IMAD R11, R11, R12, RZ ;  /* 0x0000000c0b0b7224 */ /* 0x008fc400078e02ff */
[----:B------:R-:W-:Y:S01]  /*0590*/  IMAD.WIDE.U32 R14, R12, R10, R14 ;  /* 0x0000000a0c0e7225 */ /* 0x000fe200078e000e */
[----:B------:R-:W-:-:S03]  /*05a0*/  IADD3.X R21, PT, PT, R23, UR13, RZ, P0, !PT ;  /* 0x0000000d17157c10 */ /* 0x000fc600087fe4ff */
[----:B------:R-:W-:Y:S02]  /*05b0*/  IMAD R13, R13, R10, R11 ;  /* 0x0000000a0d0d7224 */ /* 0x000fe400078e020b */
[----:B------:R-:W3:Y:S03]  /*05c0*/  LDG.E.64 R10, desc[UR6][R8.64+0x8] ;  /* 0x00000806080a7981 */ /* 0x000ee6000c1e1b00 */
[----:B------:R-:W-:Y:S02]  /*05d0*/  IADD3 R15, PT, PT, R15, R13, RZ ;  /* 0x0000000d0f0f7210 */ /* 0x000fe40007ffe0ff */
[----:B------:R-:W3:Y:S01]  /*05e0*/  LDG.E.64 R12, desc[UR6][R20.64] ;  /* 0x00000006140c7981 */ /* 0x000ee2000c1e1b00 */
[----:B------:R-:W-:-:S04]  /*05f0*/  IADD3 R26, P0, PT, R20, UR12, RZ ;  /* 0x0000000c141a7c10 */ /* 0x000fc8000ff1e0ff */
[----:B------:R-:W-:Y:S02]  /*0600*/  IADD3.X R27, PT, PT, R21, UR13, RZ, P0, !PT ;  /* 0x0000000d151b7c10 */ /* 0x000fe400087fe4ff */
[----:B0-----:R-:W-:-:S04]  /*0610*/  IADD3 R22, P0, PT, R26, UR12, RZ ;  /* 0x0000000c1a167c10 */ /* 0x001fc8000ff1e0ff */
[----:B------:R-:W-:-:S05]  /*0620*/  IADD3.X R23, PT, PT, R27, UR13, RZ, P0, !PT ;  /* 0x0000000d1b177c10 */ /* 0x000fca00087fe4ff */
[----:B------:R-:W4:Y:S04]  /*0630*/  LDG.E.64 R20, desc[UR6][R22.64] ;  /* 0x0000000616147981 */ /* 0x000f28000c1e1b00 */
[----:B------:R-:W4:Y:S01]  /*0640*/  LDG.E.64 R22, desc[UR6][R8.64+0x18] ;  /* 0x0000180608167981 */ /* 0x000f22000c1e1b00 */
[----:B--2---:R-:W-:Y:S02]  /*0650*/  IMAD R25, R17, R18, RZ ;  /* 0x0000001211197224 */ /* 0x004fe400078e02ff */
[----:B------:R-:W-:-:S04]  /*0660*/  IMAD.WIDE.U32 R14, R18, R16, R14 ;  /* 0x00000010120e7225 */ /* 0x000fc800078e000e */
[----:B------:R-:W-:Y:S02]  /*0670*/  IMAD R25, R19, R16, R25 ;  /* 0x0000001013197224 */ /* 0x000fe400078e0219 */
[----:B------:R0:W2:Y:S04]  /*0680*/  LDG.E.64 R16, desc[UR6][R8.64+0x10] ;  /* 0x0000100608107981 */ /* 0x0000a8000c1e1b00 */
[----:B------:R-:W2:Y:S01]  /*0690*/  LDG.E.64 R18, desc[UR6][R26.64] ;  /* 0x000000061a127981 */ /* 0x000ea2000c1e1b00 */
[----:B------:R-:W-:Y:S02]  /*06a0*/  IMAD.IADD R15, R15, 0x1, R25 ;  /* 0x000000010f0f7824 */ /* 0x000fe400078e0219 */
[----:B---3--:R-:W-:-:S04]  /*06b0*/  IMAD R13, R13, R10, RZ ;  /* 0x0000000a0d0d7224 */ /* 0x008fc800078e02ff */
[-C--:B------:R-:W-:Y:S02]  /*06c0*/  IMAD R13, R11, R12.reuse, R13 ;  /* 0x0000000c0b0d7224 */ /* 0x080fe400078e020d */
[----:B------:R-:W-:Y:S01]  /*06d0*/  IMAD.WIDE.U32 R10, R10, R12, R14 ;  /* 0x0000000c0a0a7225 */ /* 0x000fe200078e000e */
[----:B------:R-:W-:-:S04]  /*06e0*/  UIADD3 UR14, UP1, UPT, UR14, -0x8, URZ ;  /* 0xfffffff80e0e7890 */ /* 0x000fc8000ff3e0ff */
[----:B------:R-:W-:Y:S01]  /*06f0*/  IADD3 R11, PT, PT, R11, R13, RZ ;  /* 0x0000000d0b0b7210 */ /* 0x000fe20007ffe0ff */
[----:B------:R-:W-:Y:S02]  /*0700*/  UIADD3.X UR15, UPT, UPT, UR15, -0x1, URZ, UP1, !UPT ;  /* 0xffffffff0f0f7890 */ /* 0x000fe40008ffe4ff */
[----:B------:R-:W-:Y:S01]  /*0710*/  UISETP.NE.U32.AND UP1, UPT, UR14, URZ, UPT ;  /* 0x000000ff0e00728c */ /* 0x000fe2000bf25070 */
[----:B------:R-:W-:-:S03]  /*0720*/  MOV R15, UR8 ;  /* 0x00000008000f7c02 */ /* 0x000fc60008000f00 */
[----:B------:R-:W-:Y:S01]  /*0730*/  UISETP.NE.AND.EX UP1, UPT, UR15, URZ, UPT, UP1 ;  /* 0x000000ff0f00728c */ /* 0x000fe2000bf25310 */
[----:B0-----:R-:W-:Y:S02]  /*0740*/  IADD3 R8, P1, PT, R8, 0x40, RZ ;  /* 0x0000004008087810 */ /* 0x001fe40007f3e0ff */
[----:B------:R-:W-:-:S03]  /*0750*/  LEA R28, P0, R15, R28, 0x6 ;  /* 0x0000001c0f1c7211 */ /* 0x000fc600078030ff */
[----:B------:R-:W-:Y:S01]  /*0760*/  IMAD.X R9, RZ, RZ, R9, P1 ;  /* 0x000000ffff097224 */ /* 0x000fe200008e0609 */
[----:B------:R-:W-:Y:S01]  /*0770*/  IADD3.X R3, PT, PT, R3, UR5, RZ, P0, !PT ;  /* 0x0000000503037c10 */ /* 0x000fe200087fe4ff */
[----:B--2---:R-:W-:Y:S02]  /*0780*/  IMAD R13, R19, R16, RZ ;  /* 0x00000010130d7224 */ /* 0x004fe400078e02ff */
[----:B------:R-:W-:-:S04]  /*0790*/  IMAD.WIDE.U32 R10, R16, R18, R10 ;  /* 0x00000012100a7225 */ /* 0x000fc800078e000a */
[----:B------:R-:W-:-:S04]  /*07a0*/  IMAD R13, R17, R18, R13 ;  /* 0x00000012110d7224 */ /* 0x000fc800078e020d */
[----:B------:R-:W-:Y:S02]  /*07b0*/  IMAD.IADD R11, R11, 0x1, R13 ;  /* 0x000000010b0b7824 */ /* 0x000fe400078e020d */
[----:B----4-:R-:W-:Y:S02]  /*07c0*/  IMAD R13, R21, R22, RZ ;  /* 0x00000016150d7224 */ /* 0x010fe400078e02ff */
[----:B------:R-:W-:-:S04]  /*07d0*/  IMAD.WIDE.U32 R10, R22, R20, R10 ;  /* 0x00000014160a7225 */ /* 0x000fc800078e000a */
[----:B------:R-:W-:-:S05]  /*07e0*/  IMAD R13, R23, R20, R13 ;  /* 0x00000014170d7224 */ /* 0x000fca00078e020d */
[----:B------:R-:W-:Y:S01]  /*07f0*/  IADD3 R11, PT, PT, R11, R13, RZ ;  /* 0x0000000d0b0b7210 */ /* 0x000fe20007ffe0ff */
[----:B------:R-:W-:Y:S06]  /*0800*/  BRA.U UP1, `(.L_x_2) ;  /* 0xfffffff901dc7547 */ /* 0x000fec000b83ffff */
.L_x_1:
[----:B------:R-:W-:Y:S05]  /*0810*/  BRA.U !UP0, `(.L_x_0) ;  /* 0x0000000508c07547 */ /* 0x000fea000b800000 */
[----:B------:R-:W-:Y:S01]  /*0820*/  UISETP.GE.U32.AND UP1, UPT, UR4, 0x4, UPT ;  /* 0x000000040400788c */ /* 0x000fe2000bf26070 */
[----:B------:R-:W-:Y:S01]  /*0830*/  IMAD R3, R0, UR8, RZ ;  /* 0x0000000800037c24 */ /* 0x000fe2000f8e02ff */
[----:B------:R-:W-:Y:S02]  /*0840*/  ULOP3.LUT UR5, UR8, 0x3, URZ, 0xc0, !UPT ;  /* 0x0000000308057892 */ /* 0x000fe4000f8ec0ff */
[----:B------:R-:W-:Y:S02]  /*0850*/  UISETP.GE.U32.AND.EX UP1, UPT, URZ, URZ, UPT, UP1 ;  /* 0x000000ffff00728c */ /* 0x000fe4000bf26110 */
[----:B------:R-:W-:-:S04]  /*0860*/  UISETP.NE.U32.AND UP0, UPT, UR5, URZ, UPT ;  /* 0x000000ff0500728c */ /* 0x000fc8000bf05070 */
[----:B------:R-:W-:-:S03]  /*0870*/  UISETP.NE.AND.EX UP0, UPT, URZ, URZ, UPT, UP0 ;  /* 0x000000ffff00728c */ /* 0x000fc6000bf05300 */
[----:B------:R-:W-:Y:S08]  /*0880*/  BRA.U !UP1, `(.L_x_3) ;  /* 0x0000000109b87547 */ /* 0x000ff0000b800000 */
[----:B------:R-:W0:Y:S01]  /*0890*/  LDCU.128 UR12, c[0x0][0x380] ;  /* 0x00007000ff0c77ac */ /* 0x000e220008000c00 */
[----:B------:R-:W-:Y:S01]  /*08a0*/  IMAD R15, R5, UR8, RZ ;  /* 0x00000008050f7c24 */ /* 0x000fe2000f8e02ff */
[C---:B------:R-:W-:Y:S01]  /*08b0*/  IADD3 R9, P1, PT, R4.reuse, R3, RZ ;  /* 0x0000000304097210 */ /* 0x040fe20007f3e0ff */
[----:B------:R-:W-:-:S04]  /*08c0*/  IMAD.WIDE.U32 R12, R4, UR8, R6 ;  /* 0x00000008040c7c25 */ /* 0x000fc8000f8e0006 */
[----:B------:R-:W-:Y:S02]  /*08d0*/  IMAD R15, R4, UR9, R15 ;  /* 0x00000009040f7c24 */ /* 0x000fe4000f8e020f */
[----:B------:R-:W-:-:S03]  /*08e0*/  IMAD.X R14, R5, 0x1, R24, P1 ;  /* 0x00000001050e7824 */ /* 0x000fc600008e0618 */
[----:B------:R-:W-:Y:S02]  /*08f0*/  IADD3 R13, PT, PT, R13, R15, RZ ;  /* 0x0000000f0d0d7210 */ /* 0x000fe40007ffe0ff */
[C---:B0-----:R-:W-:Y:S02]  /*0900*/  LEA R8, P0, R9.reuse, UR12, 0x3 ;  /* 0x0000000c09087c11 */ /* 0x041fe4000f8018ff */
[C---:B------:R-:W-:Y:S02]  /*0910*/  LEA R26, P1, R12.reuse, UR14, 0x3 ;  /* 0x0000000e0c1a7c11 */ /* 0x040fe4000f8218ff */
[----:B------:R-:W-:Y:S02]  /*0920*/  LEA.HI.X R9, R9, UR13, R14, 0x3, P0 ;  /* 0x0000000d09097c11 */ /* 0x000fe400080f1c0e */
[----:B------:R-:W-:-:S03]  /*0930*/  LEA.HI.X R27, R12, UR15, R13, 0x3, P1 ;  /* 0x0000000f0c1b7c11 */ /* 0x000fc600088f1c0d */
[----:B------:R-:W2:Y:S04]  /*0940*/  LDG.E.64 R14, desc[UR6][R8.64] ;  /* 0x00000006080e7981 */ /* 0x000ea8000c1e1b00 */
[----:B------:R-:W2:Y:S01]  /*0950*/  LDG.E.64 R12, desc[UR6][R26.64] ;  /* 0x000000061a0c7981 */ /* 0x000ea2000c1e1b00 */
[----:B------:R-:W-:Y:S02]  /*0960*/  UIMAD.WIDE.U32 UR12, UR8, 0x8, URZ ;  /* 0x00000008080c78a5 */ /* 0x000fe4000f8e00ff */
[----:B------:R-:W-:Y:S01]  /*0970*/  USHF.L.U32 UR4, UR9, 0x3, URZ ;  /* 0x0000000309047899 */ /* 0x000fe200080006ff */
[----:B------:R-:W3:Y:S03]  /*0980*/  LDG.E.64 R16, desc[UR6][R8.64+0x8] ;  /* 0x0000080608107981 */ /* 0x000ee6000c1e1b00 */
[----:B------:R-:W-:Y:S01]  /*0990*/  UIADD3 UR4, UPT, UPT, UR13, UR4, URZ ;  /* 0x000000040d047290 */ /* 0x000fe2000fffe0ff */
[----:B------:R-:W-:-:S05]  /*09a0*/  IADD3 R22, P0, PT, R26, UR12, RZ ;  /* 0x0000000c1a167c10 */ /* 0x000fca000ff1e0ff */
[----:B------:R-:W-:Y:S02]  /*09b0*/  IADD3.X R23, PT, PT, R27, UR4, RZ, P0, !PT ;  /* 0x000000041b177c10 */ /* 0x000fe400087fe4ff */
[----:B------:R-:W-:Y:S01]  /*09c0*/  IADD3 R20, P0, PT, R22, UR12, RZ ;  /* 0x0000000c16147c10 */ /* 0x000fe2000ff1e0ff */
[----:B------:R-:W4:Y:S04]  /*09d0*/  LDG.E.64 R26, desc[UR6][R8.64+0x10] ;  /* 0x00001006081a7981 */ /* 0x000f28000c1e1b00 */
[----:B------:R-:W3:Y:S01]  /*09e0*/  LDG.E.64 R18, desc[UR6][R22.64] ;  /* 0x0000000616127981 */ /* 0x000ee2000c1e1b00 */
[----:B------:R-:W-:-:S03]  /*09f0*/  IADD3.X R21, PT, PT, R23, UR4, RZ, P0, !PT ;  /* 0x0000000417157c10 */ /* 0x000fc600087fe4ff */
[----:B------:R-:W5:Y:S01]  /*0a00*/  LDG.E.64 R22, desc[UR6][R8.64+0x18] ;  /* 0x0000180608167981 */ /* 0x000f62000c1e1b00 */
[----:B--2---:R-:W-:Y:S02]  /*0a10*/  IMAD R13, R13, R14, RZ ;  /* 0x0000000e0d0d7224 */ /* 0x004fe400078e02ff */
[----:B------:R-:W-:-:S04]  /*0a20*/  IMAD.WIDE.U32 R10, R14, R12, R10 ;  /* 0x0000000c0e0a7225 */ /* 0x000fc800078e000a */
[----:B------:R-:W-:Y:S01]  /*0a30*/  IMAD R25, R15, R12, R13 ;  /* 0x0000000c0f197224 */ /* 0x000fe200078e020d */
[----:B------:R-:W-:Y:S01]  /*0a40*/  IADD3 R12, P0, PT, R20, UR12, RZ ;  /* 0x0000000c140c7c10 */ /* 0x000fe2000ff1e0ff */
[----:B------:R-:W4:Y:S03]  /*0a50*/  LDG.E.64 R14, desc[UR6][R20.64] ;  /* 0x00000006140e7981 */ /* 0x000f26000c1e1b00 */
[----:B------:R-:W-:-:S06]  /*0a60*/  IADD3.X R13, PT, PT, R21, UR4, RZ, P0, !PT ;  /* 0x00000004150d7c10 */ /* 0x000fcc00087fe4ff */
[----:B------:R-:W5:Y:S01]  /*0a70*/  LDG.E.64 R12, desc[UR6][R12.64] ;  /* 0x000000060c0c7981 */ /* 0x000f62000c1e1b00 */
[----:B------:R-:W-:Y:S02]  /*0a80*/  IMAD.IADD R11, R11, 0x1, R25 ;  /* 0x000000010b0b7824 */ /* 0x000fe400078e0219 */
[----:B---3--:R-:W-:Y:S02]  /*0a90*/  IMAD R19, R19, R16, RZ ;  /* 0x0000001013137224 */ /* 0x008fe400078e02ff */
[----:B------:R-:W-:-:S04]  /*0aa0*/  IMAD.WIDE.U32 R10, R16, R18, R10 ;  /* 0x00000012100a7225 */ /* 0x000fc800078e000a */
[----:B------:R-:W-:-:S05]  /*0ab0*/  IMAD R19, R17, R18, R19 ;  /* 0x0000001211137224 */ /* 0x000fca00078e0213 */
[----:B------:R-:W-:Y:S02]  /*0ac0*/  IADD3 R11, PT, PT, R11, R19, RZ ;  /* 0x000000130b0b7210 */ /* 0x000fe40007ffe0ff */
[----:B------:R-:W-:-:S04]  /*0ad0*/  IADD3 R4, P0, PT, R4, 0x4, RZ ;  /* 0x0000000404047810 */ /* 0x000fc80007f1e0ff */
[----:B------:R-:W-:Y:S01]  /*0ae0*/  IADD3.X R5, PT, PT, RZ, R5, RZ, P0, !PT ;  /* 0x00000005ff057210 */ /* 0x000fe200007fe4ff */
[----:B----4-:R-:W-:-:S04]  /*0af0*/  IMAD R15, R15, R26, RZ ;  /* 0x0000001a0f0f7224 */ /* 0x010fc800078e02ff */
[-C--:B------:R-:W-:Y:S02]  /*0b00*/  IMAD R17, R27, R14.reuse, R15 ;  /* 0x0000000e1b117224 */ /* 0x080fe400078e020f */
[----:B------:R-:W-:-:S04]  /*0b10*/  IMAD.WIDE.U32 R14, R26, R14, R10 ;  /* 0x0000000e1a0e7225 */ /* 0x000fc800078e000a */
[----:B-----5:R-:W-:Y:S02]  /*0b20*/  IMAD R9, R13, R22, RZ ;  /* 0x000000160d097224 */ /* 0x020fe400078e02ff */
[----:B------:R-:W-:Y:S02]  /*0b30*/  IMAD.IADD R15, R15, 0x1, R17 ;  /* 0x000000010f0f7824 */ /* 0x000fe400078e0211 */
[-C--:B------:R-:W-:Y:S02]  /*0b40*/  IMAD R9, R23, R12.reuse, R9 ;  /* 0x0000000c17097224 */ /* 0x080fe400078e0209 */
[----:B------:R-:W-:-:S04]  /*0b50*/  IMAD.WIDE.U32 R10, R22, R12, R14 ;  /* 0x0000000c160a7225 */ /* 0x000fc800078e000e */
[----:B------:R-:W-:-:S07]  /*0b60*/  IMAD.IADD R11, R11, 0x1, R9 ;  /* 0x000000010b0b7824 */ /* 0x000fce00078e0209 */
.L_x_3:
[----:B------:R-:W-:Y:S05]  /*0b70*/  BRA.U !UP0, `(.L_x_0) ;  /* 0x0000000108e87547 */ /* 0x000fea000b800000 */
[----:B------:R-:W-:Y:S02]  /*0b80*/  UISETP.NE.U32.AND UP1, UPT, UR5, 0x1, UPT ;  /* 0x000000010500788c */ /* 0x000fe4000bf25070 */
[----:B------:R-:W-:Y:S02]  /*0b90*/  ULOP3.LUT UR4, UR8, 0x1, URZ, 0xc0, !UPT ;  /* 0x0000000108047892 */ /* 0x000fe4000f8ec0ff */
[----:B------:R-:W-:Y:S02]  /*0ba0*/  UISETP.NE.AND.EX UP1, UPT, URZ, URZ, UPT, UP1 ;  /* 0x000000ffff00728c */ /* 0x000fe4000bf25310 */
[----:B------:R-:W-:-:S04]  /*0bb0*/  UISETP.NE.U32.AND UP0, UPT, UR4, 0x1, UPT ;  /* 0x000000010400788c */ /* 0x000fc8000bf05070 */
[----:B------:R-:W-:-:S03]  /*0bc0*/  UISETP.NE.U32.AND.EX UP0, UPT, URZ, URZ, UPT, UP0 ;  /* 0x000000ffff00728c */ /* 0x000fc6000bf05100 */
[----:B------:R-:W-:Y:S08]  /*0bd0*/  BRA.U !UP1, `(.L_x_4) ;  /* 0x0000000109807547 */ /* 0x000ff0000b800000 */
[----:B------:R-:W0:Y:S01]  /*0be0*/  LDCU.128 UR12, c[0x0][0x380] ;  /* 0x00007000ff0c77ac */ /* 0x000e220008000c00 */
[----:B------:R-:W-:Y:S01]  /*0bf0*/  MOV R8, R6 ;  /* 0x0000000600087202 */ /* 0x000fe20000000f00 */
[C---:B------:R-:W-:Y:S01]  /*0c00*/  IMAD R13, R5.reuse, UR8, RZ ;  /* 0x00000008050d7c24 */ /* 0x040fe2000f8e02ff */
[C---:B------:R-:W-:Y:S01]  /*0c10*/  IADD3 R12, P1, PT, R4.reuse, R3, RZ ;  /* 0x00000003040c7210 */ /* 0x040fe20007f3e0ff */
[----:B------:R-:W-:Y:S01]  /*0c20*/  IMAD.MOV.U32 R9, RZ, RZ, R7 ;  /* 0x000000ffff097224 */ /* 0x000fe200078e0007 */
[----:B------:R-:W-:Y:S01]  /*0c30*/  MOV R20, UR9 ;  /* 0x0000000900147c02 */ /* 0x000fe20008000f00 */
[C---:B------:R-:W-:Y:S01]  /*0c40*/  IMAD R15, R4.reuse, UR9, R13 ;  /* 0x00000009040f7c24 */ /* 0x040fe2000f8e020d */
[----:B------:R-:W-:Y:S01]  /*0c50*/  IADD3.X R13, PT, PT, R5, R24, RZ, P1, !PT ;  /* 0x00000018050d7210 */ /* 0x000fe20000ffe4ff */
[----:B------:R-:W-:-:S04]  /*0c60*/  IMAD.WIDE.U32 R8, R4, UR8, R8 ;  /* 0x0000000804087c25 */ /* 0x000fc8000f8e0008 */
[----:B------:R-:W-:Y:S01]  /*0c70*/  IMAD.IADD R15, R9, 0x1, R15 ;  /* 0x00000001090f7824 */ /* 0x000fe200078e020f */
[----:B------:R-:W-:Y:S02]  /*0c80*/  MOV R9, UR8 ;  /* 0x0000000800097c02 */ /* 0x000fe40008000f00 */
[----:B0-----:R-:W-:Y:S02]  /*0c90*/  LEA R16, P0, R12, UR12, 0x3 ;  /* 0x0000000c0c107c11 */ /* 0x001fe4000f8018ff */
[----:B------:R-:W-:Y:S02]  /*0ca0*/  LEA R18, P1, R8, UR14, 0x3 ;  /* 0x0000000e08127c11 */ /* 0x000fe4000f8218ff */
[----:B------:R-:W-:Y:S02]  /*0cb0*/  LEA.HI.X R17, R12, UR13, R13, 0x3, P0 ;  /* 0x0000000d0c117c11 */ /* 0x000fe400080f1c0d */
[----:B------:R-:W-:Y:S01]  /*0cc0*/  LEA.HI.X R19, R8, UR15, R15, 0x3, P1 ;  /* 0x0000000f08137c11 */ /* 0x000fe200088f1c0f */
[----:B------:R-:W-:Y:S01]  /*0cd0*/  IMAD.U32 R15, RZ, RZ, UR8 ;  /* 0x00000008ff0f7e24 */ /* 0x000fe2000f8e00ff */
[----:B------:R-:W-:-:S02]  /*0ce0*/  LEA R14, P0, R9, R18, 0x3 ;  /* 0x00000012090e7211 */ /* 0x000fc400078018ff */
[----:B------:R-:W2:Y:S02]  /*0cf0*/  LDG.E.64 R8, desc[UR6][R16.64] ;  /* 0x0000000610087981 */ /* 0x000ea4000c1e1b00 */
[----:B------:R-:W-:Y:S02]  /*0d00*/  LEA.HI.X R15, R15, R19, R20, 0x3, P0 ;  /* 0x000000130f0f7211 */ /* 0x000fe400000f1c14 */
[----:B------:R-:W2:Y:S04]  /*0d10*/  LDG.E.64 R12, desc[UR6][R18.64] ;  /* 0x00000006120c7981 */ /* 0x000ea8000c1e1b00 */
[----:B------:R-:W3:Y:S04]  /*0d20*/  LDG.E.64 R20, desc[UR6][R16.64+0x8] ;  /* 0x0000080610147981 */ /* 0x000ee8000c1e1b00 */
[----:B------:R-:W3:Y:S01]  /*0d30*/  LDG.E.64 R14, desc[UR6][R14.64] ;  /* 0x000000060e0e7981 */ /* 0x000ee2000c1e1b00 */
[----:B------:R-:W-:-:S04]  /*0d40*/  IADD3 R4, P0, PT, R4, 0x2, RZ ;  /* 0x0000000204047810 */ /* 0x000fc80007f1e0ff */
[----:B------:R-:W-:Y:S01]  /*0d50*/  IADD3.X R5, PT, PT, RZ, R5, RZ, P0, !PT ;  /* 0x00000005ff057210 */ /* 0x000fe200007fe4ff */
[----:B--2---:R-:W-:Y:S02]  /*0d60*/  IMAD R13, R13, R8, RZ ;  /* 0x000000080d0d7224 */ /* 0x004fe400078e02ff */
[----:B------:R-:W-:-:S04]  /*0d70*/  IMAD.WIDE.U32 R10, R8, R12, R10 ;  /* 0x0000000c080a7225 */ /* 0x000fc800078e000a */
[----:B------:R-:W-:Y:S02]  /*0d80*/  IMAD R13, R9, R12, R13 ;  /* 0x0000000c090d7224 */ /* 0x000fe400078e020d */
[----:B---3--:R-:W-:Y:S02]  /*0d90*/  IMAD R9, R15, R20, RZ ;  /* 0x000000140f097224 */ /* 0x008fe400078e02ff */
[----:B------:R-:W-:Y:S02]  /*0da0*/  IMAD.IADD R11, R11, 0x1, R13 ;  /* 0x000000010b0b7824 */ /* 0x000fe400078e020d */
[-C--:B------:R-:W-:Y:S02]  /*0db0*/  IMAD R9, R21, R14.reuse, R9 ;  /* 0x0000000e15097224 */ /* 0x080fe400078e0209 */
[----:B------:R-:W-:-:S04]  /*0dc0*/  IMAD.WIDE.U32 R10, R20, R14, R10 ;  /* 0x0000000e140a7225 */ /* 0x000fc800078e000a */
[----:B------:R-:W-:-:S07]  /*0dd0*/  IMAD.IADD R11, R11, 0x1, R9 ;  /* 0x000000010b0b7824 */ /* 0x000fce00078e0209 */
.L_x_4:
[----:B------:R-:W-:Y:S05]  /*0de0*/  BRA.U UP0, `(.L_x_0) ;  /* 0x00000001004c7547 */ /* 0x000fea000b800000 */
[----:B------:R-:W0:Y:S01]  /*0df0*/  LDCU.128 UR12, c[0x0][0x380] ;  /* 0x00007000ff0c77ac */ /* 0x000e220008000c00 */
[----:B------:R-:W-:Y:S01]  /*0e00*/  MOV R8, R6 ;  /* 0x0000000600087202 */ /* 0x000fe20000000f00 */
[C---:B------:R-:W-:Y:S01]  /*0e10*/  IMAD R15, R5.reuse, UR8, RZ ;  /* 0x00000008050f7c24 */ /* 0x040fe2000f8e02ff */
[C---:B------:R-:W-:Y:S01]  /*0e20*/  IADD3 R13, P0, PT, R4.reuse, R3, RZ ;  /* 0x00000003040d7210 */ /* 0x040fe20007f1e0ff */
[----:B------:R-:W-:Y:S02]  /*0e30*/  IMAD.MOV.U32 R9, RZ, RZ, R7 ;  /* 0x000000ffff097224 */ /* 0x000fe400078e0007 */
[C---:B------:R-:W-:Y:S01]  /*0e40*/  IMAD R3, R4.reuse, UR9, R15 ;  /* 0x0000000904037c24 */ /* 0x040fe2000f8e020f */
[----:B------:R-:W-:Y:S01]  /*0e50*/  IADD3.X R24, PT, PT, R5, R24, RZ, P0, !PT ;  /* 0x0000001805187210 */ /* 0x000fe200007fe4ff */
[----:B------:R-:W-:-:S04]  /*0e60*/  IMAD.WIDE.U32 R8, R4, UR8, R8 ;  /* 0x0000000804087c25 */ /* 0x000fc8000f8e0008 */
[----:B------:R-:W-:Y:S01]  /*0e70*/  IMAD.IADD R3, R9, 0x1, R3 ;  /* 0x0000000109037824 */ /* 0x000fe200078e0203 */
[C---:B0-----:R-:W-:Y:S02]  /*0e80*/  LEA R4, P0, R13.reuse, UR12, 0x3 ;  /* 0x0000000c0d047c11 */ /* 0x041fe4000f8018ff */
[C---:B------:R-:W-:Y:S02]  /*0e90*/  LEA R12, P1, R8.reuse, UR14, 0x3 ;  /* 0x0000000e080c7c11 */ /* 0x040fe4000f8218ff */
[----:B------:R-:W-:Y:S02]  /*0ea0*/  LEA.HI.X R5, R13, UR13, R24, 0x3, P0 ;  /* 0x0000000d0d057c11 */ /* 0x000fe400080f1c18 */
[----:B------:R-:W-:-:S04]  /*0eb0*/  LEA.HI.X R13, R8, UR15, R3, 0x3, P1 ;  /* 0x0000000f080d7c11 */ /* 0x000fc800088f1c03 */
[----:B------:R-:W2:Y:S04]  /*0ec0*/  LDG.E.64 R4, desc[UR6][R4.64] ;  /* 0x0000000604047981 */ /* 0x000ea8000c1e1b00 */
[----:B------:R-:W2:Y:S02]  /*0ed0*/  LDG.E.64 R8, desc[UR6][R12.64] ;  /* 0x000000060c087981 */ /* 0x000ea4000c1e1b00 */
[----:B--2---:R-:W-:Y:S02]  /*0ee0*/  IMAD R3, R9, R4, RZ ;  /* 0x0000000409037224 */ /* 0x004fe400078e02ff */
[----:B------:R-:W-:-:S04]  /*0ef0*/  IMAD.WIDE.U32 R10, R4, R8, R10 ;  /* 0x00000008040a7225 */ /* 0x000fc800078e000a */
[----:B------:R-:W-:-:S05]  /*0f00*/  IMAD R3, R5, R8, R3 ;  /* 0x0000000805037224 */ /* 0x000fca00078e0203 */
[----:B------:R-:W-:-:S07]  /*0f10*/  IADD3 R11, PT, PT, R11, R3, RZ ;  /* 0x000000030b0b7210 */ /* 0x000fce0007ffe0ff */
.L_x_0:
[----:B------:R-:W0:Y:S01]  /*0f20*/  LDCU.64 UR4, c[0x0][0x390] ;  /* 0x00007200ff0477ac */ /* 0x000e220008000a00 */
[----:B------:R-:W-:Y:S01]  /*0f30*/  IMAD R5, R2, UR10, RZ ;  /* 0x0000000a02057c24 */ /* 0x000fe2000f8e02ff */
[----:B------:R-:W-:Y:S01]  /*0f40*/  MOV R3, R7 ;  /* 0x0000000700037202 */ /* 0x000fe20000000f00 */
[----:B------:R-:W-:Y:S02]  /*0f50*/  IMAD.MOV.U32 R2, RZ, RZ, R6 ;  /* 0x000000ffff027224 */ /* 0x000fe400078e0006 */
[C---:B------:R-:W-:Y:S02]  /*0f60*/  IMAD R5, R0.reuse, UR11, R5 ;  /* 0x0000000b00057c24 */ /* 0x040fe4000f8e0205 */
[----:B------:R-:W-:-:S04]  /*0f70*/  IMAD.WIDE.U32 R2, R0, UR10, R2 ;  /* 0x0000000a00027c25 */ /* 0x000fc8000f8e0002 */
[----:B------:R-:W-:Y:S01]  /*0f80*/  IMAD.IADD R3, R3, 0x1, R5 ;  /* 0x0000000103037824 */ /* 0x000fe200078e0205 */
[----:B0-----:R-:W-:-:S04]  /*0f90*/  LEA R4, P0, R2, UR4, 0x3 ;  /* 0x0000000402047c11 */ /* 0x001fc8000f8018ff */
[----:B------:R-:W-:-:S05]  /*0fa0*/  LEA.HI.X R5, R2, UR5, R3, 0x3, P0 ;  /* 0x0000000502057c11 */ /* 0x000fca00080f1c03 */
[----:B------:R-:W-:Y:S01]  /*0fb0*/  STG.E.64 desc[UR6][R4.64], R10 ;  /* 0x0000000a04007986 */ /* 0x000fe2000c101b06 */
[----:B------:R-:W-:Y:S06]  /*0fc0*/  BAR.SYNC.DEFER_BLOCKING 0x0 ;  /* 0x0000000000007b1d */ /* 0x000fec0000010000 */
[----:B------:R-:W-:Y:S05]  /*0fd0*/  EXIT ;  /* 0x000000000000794d */ /* 0x000fea0003800000 */
.L_x_5:
[----:B------:R-:W-:-:S00]  /*0fe0*/  BRA `(.L_x_5) ;  /* 0xfffffffc00fc7947 */ /* 0x000fc0000383ffff */
[----:B------:R-:W-:-:S00]  /*0ff0*/  NOP ;  /* 0x0000000000007918 */ /* 0x000fc00000000000 */
        /* <DEDUP_REMOVED lines=8> */
.L_x_6:


//--------------------- .nv.shared.reserved.0     --------------------------
	.section	.nv.shared.reserved.0,"aw",@nobits
	.weak		__nv_reservedSMEM_offset_0_alias
	.size		__nv_reservedSMEM_offset_0_alias, 0, 64
	.other		__nv_reservedSMEM_offset_0_alias,@"STO_CUDA_RESERVED_SHARED STV_DEFAULT"
__nv_reservedSMEM_offset_0_alias:
	.zero		0
	.zero		64


//--------------------- .nv.constant0._Z10Matrix_MulPxS_S_xxx --------------------------
	.section	.nv.constant0._Z10Matrix_MulPxS_S_xxx,"a",@progbits
	.sectionflags	@""
	.align	4
.nv.constant0._Z10Matrix_MulPxS_S_xxx:
	.zero		944


//--------------------- SYMBOLS --------------------------

	.type		.nv.reservedSmem.offset0,@object
	.size		.nv.reservedSmem.offset0,0x4
